//
// Generated by NVIDIA NVVM Compiler
//
// Compiler Build ID: CL-36424714
// Cuda compilation tools, release 13.0, V13.0.88
// Based on NVVM 20.0.0
//

.version 9.0
.target sm_100
.address_size 64

	// .globl	_Z6matMulPfS_S_i

.visible .entry _Z6matMulPfS_S_i(
	.param .u64 .ptr .align 1 _Z6matMulPfS_S_i_param_0,
	.param .u64 .ptr .align 1 _Z6matMulPfS_S_i_param_1,
	.param .u64 .ptr .align 1 _Z6matMulPfS_S_i_param_2,
	.param .u32 _Z6matMulPfS_S_i_param_3
)
{
	.reg .pred 	%p<10>;
	.reg .b32 	%r<81>;
	.reg .b32 	%f<68>;
	.reg .b64 	%rd<73>;

	ld.param.u64 	%rd8, [_Z6matMulPfS_S_i_param_0];
	ld.param.u64 	%rd9, [_Z6matMulPfS_S_i_param_1];
	ld.param.u64 	%rd7, [_Z6matMulPfS_S_i_param_2];
	ld.param.u32 	%r39, [_Z6matMulPfS_S_i_param_3];
	cvta.to.global.u64 	%rd1, %rd9;
	cvta.to.global.u64 	%rd2, %rd8;
	setp.lt.s32 	%p1, %r39, 1;
	mov.f32 	%f67, 0f00000000;
	@%p1 bra 	$L__BB0_12;
	mov.u32 	%r41, %tid.y;
	mul.lo.s32 	%r1, %r39, %r41;
	mov.u32 	%r2, %tid.x;
	and.b32  	%r3, %r39, 7;
	setp.lt.u32 	%p2, %r39, 8;
	mov.b32 	%r79, 0;
	mov.f32 	%f67, 0f00000000;
	@%p2 bra 	$L__BB0_4;
	and.b32  	%r79, %r39, 2147483640;
	neg.s32 	%r77, %r79;
	add.s32 	%r76, %r2, %r39;
	shl.b32 	%r7, %r39, 3;
	shl.b32 	%r42, %r39, 1;
	add.s32 	%r75, %r2, %r42;
	mad.lo.s32 	%r74, %r39, 3, %r2;
	shl.b32 	%r43, %r39, 2;
	add.s32 	%r73, %r2, %r43;
	mad.lo.s32 	%r72, %r39, 5, %r2;
	mad.lo.s32 	%r71, %r39, 6, %r2;
	mad.lo.s32 	%r70, %r39, 7, %r2;
	mul.wide.u32 	%rd10, %r2, 4;
	add.s64 	%rd72, %rd1, %rd10;
	mul.wide.u32 	%rd4, %r7, 4;
	add.s32 	%r69, %r1, 3;
	mov.f32 	%f67, 0f00000000;
$L__BB0_3:
	.pragma "nounroll";
	add.s32 	%r44, %r69, -3;
	mul.wide.u32 	%rd11, %r44, 4;
	add.s64 	%rd12, %rd2, %rd11;
	ld.global.f32 	%f17, [%rd12];
	ld.global.f32 	%f18, [%rd72];
	fma.rn.f32 	%f19, %f17, %f18, %f67;
	add.s32 	%r45, %r69, -2;
	mul.wide.u32 	%rd13, %r45, 4;
	add.s64 	%rd14, %rd2, %rd13;
	ld.global.f32 	%f20, [%rd14];
	mul.wide.u32 	%rd15, %r76, 4;
	add.s64 	%rd16, %rd1, %rd15;
	ld.global.f32 	%f21, [%rd16];
	fma.rn.f32 	%f22, %f20, %f21, %f19;
	add.s32 	%r46, %r69, -1;
	mul.wide.u32 	%rd17, %r46, 4;
	add.s64 	%rd18, %rd2, %rd17;
	ld.global.f32 	%f23, [%rd18];
	mul.wide.u32 	%rd19, %r75, 4;
	add.s64 	%rd20, %rd1, %rd19;
	ld.global.f32 	%f24, [%rd20];
	fma.rn.f32 	%f25, %f23, %f24, %f22;
	add.s32 	%r47, %r69, 4;
	mul.wide.u32 	%rd21, %r69, 4;
	add.s64 	%rd22, %rd2, %rd21;
	ld.global.f32 	%f26, [%rd22];
	mul.wide.u32 	%rd23, %r74, 4;
	add.s64 	%rd24, %rd1, %rd23;
	ld.global.f32 	%f27, [%rd24];
	fma.rn.f32 	%f28, %f26, %f27, %f25;
	add.s32 	%r48, %r69, 1;
	mul.wide.u32 	%rd25, %r48, 4;
	add.s64 	%rd26, %rd2, %rd25;
	ld.global.f32 	%f29, [%rd26];
	mul.wide.u32 	%rd27, %r73, 4;
	add.s64 	%rd28, %rd1, %rd27;
	ld.global.f32 	%f30, [%rd28];
	fma.rn.f32 	%f31, %f29, %f30, %f28;
	add.s32 	%r49, %r69, 2;
	mul.wide.u32 	%rd29, %r49, 4;
	add.s64 	%rd30, %rd2, %rd29;
	ld.global.f32 	%f32, [%rd30];
	mul.wide.u32 	%rd31, %r72, 4;
	add.s64 	%rd32, %rd1, %rd31;
	ld.global.f32 	%f33, [%rd32];
	fma.rn.f32 	%f34, %f32, %f33, %f31;
	add.s32 	%r50, %r69, 3;
	mul.wide.u32 	%rd33, %r50, 4;
	add.s64 	%rd34, %rd2, %rd33;
	ld.global.f32 	%f35, [%rd34];
	mul.wide.u32 	%rd35, %r71, 4;
	add.s64 	%rd36, %rd1, %rd35;
	ld.global.f32 	%f36, [%rd36];
	fma.rn.f32 	%f37, %f35, %f36, %f34;
	mul.wide.u32 	%rd37, %r47, 4;
	add.s64 	%rd38, %rd2, %rd37;
	ld.global.f32 	%f38, [%rd38];
	mul.wide.u32 	%rd39, %r70, 4;
	add.s64 	%rd40, %rd1, %rd39;
	ld.global.f32 	%f39, [%rd40];
	fma.rn.f32 	%f67, %f38, %f39, %f37;
	add.s32 	%r77, %r77, 8;
	add.s32 	%r76, %r76, %r7;
	add.s32 	%r75, %r75, %r7;
	add.s32 	%r74, %r74, %r7;
	add.s32 	%r73, %r73, %r7;
	add.s32 	%r72, %r72, %r7;
	add.s32 	%r71, %r71, %r7;
	add.s32 	%r70, %r70, %r7;
	add.s64 	%rd72, %rd72, %rd4;
	add.s32 	%r69, %r69, 8;
	setp.ne.s32 	%p3, %r77, 0;
	@%p3 bra 	$L__BB0_3;
$L__BB0_4:
	setp.eq.s32 	%p4, %r3, 0;
	@%p4 bra 	$L__BB0_12;
	and.b32  	%r34, %r39, 3;
	setp.lt.u32 	%p5, %r3, 4;
	@%p5 bra 	$L__BB0_7;
	add.s32 	%r51, %r79, %r1;
	mul.wide.u32 	%rd41, %r51, 4;
	add.s64 	%rd42, %rd2, %rd41;
	ld.global.f32 	%f41, [%rd42];
	mad.lo.s32 	%r52, %r79, %r39, %r2;
	mul.wide.u32 	%rd43, %r52, 4;
	add.s64 	%rd44, %rd1, %rd43;
	ld.global.f32 	%f42, [%rd44];
	fma.rn.f32 	%f43, %f41, %f42, %f67;
	add.s32 	%r53, %r51, 1;
	mul.wide.u32 	%rd45, %r53, 4;
	add.s64 	%rd46, %rd2, %rd45;
	ld.global.f32 	%f44, [%rd46];
	add.s32 	%r54, %r52, %r39;
	mul.wide.u32 	%rd47, %r54, 4;
	add.s64 	%rd48, %rd1, %rd47;
	ld.global.f32 	%f45, [%rd48];
	fma.rn.f32 	%f46, %f44, %f45, %f43;
	add.s32 	%r55, %r51, 2;
	mul.wide.u32 	%rd49, %r55, 4;
	add.s64 	%rd50, %rd2, %rd49;
	ld.global.f32 	%f47, [%rd50];
	add.s32 	%r56, %r54, %r39;
	mul.wide.u32 	%rd51, %r56, 4;
	add.s64 	%rd52, %rd1, %rd51;
	ld.global.f32 	%f48, [%rd52];
	fma.rn.f32 	%f49, %f47, %f48, %f46;
	add.s32 	%r57, %r51, 3;
	mul.wide.u32 	%rd53, %r57, 4;
	add.s64 	%rd54, %rd2, %rd53;
	ld.global.f32 	%f50, [%rd54];
	add.s32 	%r58, %r56, %r39;
	mul.wide.u32 	%rd55, %r58, 4;
	add.s64 	%rd56, %rd1, %rd55;
	ld.global.f32 	%f51, [%rd56];
	fma.rn.f32 	%f67, %f50, %f51, %f49;
	add.s32 	%r79, %r79, 4;
$L__BB0_7:
	setp.eq.s32 	%p6, %r34, 0;
	@%p6 bra 	$L__BB0_12;
	setp.eq.s32 	%p7, %r34, 1;
	@%p7 bra 	$L__BB0_10;
	add.s32 	%r59, %r79, %r1;
	mul.wide.u32 	%rd57, %r59, 4;
	add.s64 	%rd58, %rd2, %rd57;
	ld.global.f32 	%f53, [%rd58];
	mad.lo.s32 	%r60, %r79, %r39, %r2;
	mul.wide.u32 	%rd59, %r60, 4;
	add.s64 	%rd60, %rd1, %rd59;
	ld.global.f32 	%f54, [%rd60];
	fma.rn.f32 	%f55, %f53, %f54, %f67;
	add.s32 	%r61, %r59, 1;
	mul.wide.u32 	%rd61, %r61, 4;
	add.s64 	%rd62, %rd2, %rd61;
	ld.global.f32 	%f56, [%rd62];
	add.s32 	%r62, %r60, %r39;
	mul.wide.u32 	%rd63, %r62, 4;
	add.s64 	%rd64, %rd1, %rd63;
	ld.global.f32 	%f57, [%rd64];
	fma.rn.f32 	%f67, %f56, %f57, %f55;
	add.s32 	%r79, %r79, 2;
$L__BB0_10:
	and.b32  	%r63, %r39, 1;
	setp.eq.b32 	%p8, %r63, 1;
	not.pred 	%p9, %p8;
	@%p9 bra 	$L__BB0_12;
	add.s32 	%r64, %r79, %r1;
	mul.wide.u32 	%rd65, %r64, 4;
	add.s64 	%rd66, %rd2, %rd65;
	ld.global.f32 	%f58, [%rd66];
	mad.lo.s32 	%r65, %r79, %r39, %r2;
	mul.wide.u32 	%rd67, %r65, 4;
	add.s64 	%rd68, %rd1, %rd67;
	ld.global.f32 	%f59, [%rd68];
	fma.rn.f32 	%f67, %f58, %f59, %f67;
$L__BB0_12:
	cvta.to.global.u64 	%rd69, %rd7;
	mov.u32 	%r66, %tid.y;
	mov.u32 	%r67, %tid.x;
	mad.lo.s32 	%r68, %r39, %r66, %r67;
	mul.wide.u32 	%rd70, %r68, 4;
	add.s64 	%rd71, %rd69, %rd70;
	st.global.f32 	[%rd71], %f67;
	ret;

}


// ===== COMPILED SASS (sm_100) =====

	.target	sm_100

	.elftype	@"ET_EXEC"


//--------------------- .note.nv.tkinfo           --------------------------
	.section	.note.nv.tkinfo,"",@"SHT_NOTE"
	.sectionflags	@"SHF_NOTE_NV_TKINFO"
	.tkinfo
        /*0018*/ 	.word	0x00000002
        /*0030*/ 	.string	""
        /*0030*/ 	.string	"ptxas"
        /*0030*/ 	.string	"Cuda compilation tools, release 13.0, V13.0.88"
        /*0030*/ 	.string	"Build cuda_13.0.r13.0/compiler.36424714_0"
        /*0030*/ 	.string	"-arch sm_100 -m 64 "



//--------------------- .note.nv.cuinfo           --------------------------
	.section	.note.nv.cuinfo,"",@"SHT_NOTE"
	.sectionflags	@"SHF_NOTE_NV_CUINFO"
        /*0018*/ 	.short	0x0002
        /*001a*/ 	.short	0x0064
        /*001c*/ 	.short	0x0082
	.zero		2


//--------------------- .nv.info                  --------------------------
	.section	.nv.info,"",@"SHT_CUDA_INFO"
	.align	4


	//----- nvinfo : EIATTR_REGCOUNT
	.align		4
        /*0000*/ 	.byte	0x04, 0x2f
        /*0002*/ 	.short	(.L_1 - .L_0)
	.align		4
.L_0:
        /*0004*/ 	.word	index@(_Z6matMulPfS_S_i)
        /*0008*/ 	.word	0x00000020


	//----- nvinfo : EIATTR_FRAME_SIZE
	.align		4
.L_1:
        /*000c*/ 	.byte	0x04, 0x11
        /*000e*/ 	.short	(.L_3 - .L_2)
	.align		4
.L_2:
        /*0010*/ 	.word	index@(_Z6matMulPfS_S_i)
        /*0014*/ 	.word	0x00000000


	//----- nvinfo : EIATTR_MIN_STACK_SIZE
	.align		4
.L_3:
        /*0018*/ 	.byte	0x04, 0x12
        /*001a*/ 	.short	(.L_5 - .L_4)
	.align		4
.L_4:
        /*001c*/ 	.word	index@(_Z6matMulPfS_S_i)
        /*0020*/ 	.word	0x00000000
.L_5:


//--------------------- .nv.compat                --------------------------
	.section	.nv.compat,"",@"SHT_CUDA_COMPAT_INFO"
	.align	4
        /*0000*/ 	.byte	0x02, 0x09, 0x00, 0x00, 0x02, 0x02, 0x01, 0x00, 0x02, 0x05, 0x05, 0x00, 0x03, 0x07, 0x01, 0x01
        /*0010*/ 	.byte	0x02, 0x03, 0x00, 0x00, 0x02, 0x06, 0x01, 0x00, 0x04, 0x0b, 0x08, 0x00, 0x09, 0x00, 0x00, 0x00
        /*0020*/ 	.byte	0x00, 0x00, 0x00, 0x00


//--------------------- .nv.info._Z6matMulPfS_S_i --------------------------
	.section	.nv.info._Z6matMulPfS_S_i,"",@"SHT_CUDA_INFO"
	.sectionflags	@""
	.align	4


	//----- nvinfo : EIATTR_CUDA_API_VERSION
	.align		4
        /*0000*/ 	.byte	0x04, 0x37
        /*0002*/ 	.short	(.L_7 - .L_6)
.L_6:
        /*0004*/ 	.word	0x00000082


	//----- nvinfo : EIATTR_KPARAM_INFO
	.align		4
.L_7:
        /*0008*/ 	.byte	0x04, 0x17
        /*000a*/ 	.short	(.L_9 - .L_8)
.L_8:
        /*000c*/ 	.word	0x00000000
        /*0010*/ 	.short	0x0003
        /*0012*/ 	.short	0x0018
        /*0014*/ 	.byte	0x00, 0xf0, 0x11, 0x00


	//----- nvinfo : EIATTR_KPARAM_INFO
	.align		4
.L_9:
        /*0018*/ 	.byte	0x04, 0x17
        /*001a*/ 	.short	(.L_11 - .L_10)
.L_10:
        /*001c*/ 	.word	0x00000000
        /*0020*/ 	.short	0x0002
        /*0022*/ 	.short	0x0010
        /*0024*/ 	.byte	0x00, 0xf5, 0x21, 0x00


	//----- nvinfo : EIATTR_KPARAM_INFO
	.align		4
.L_11:
        /*0028*/ 	.byte	0x04, 0x17
        /*002a*/ 	.short	(.L_13 - .L_12)
.L_12:
        /*002c*/ 	.word	0x00000000
        /*0030*/ 	.short	0x0001
        /*0032*/ 	.short	0x0008
        /*0034*/ 	.byte	0x00, 0xf5, 0x21, 0x00


	//----- nvinfo : EIATTR_KPARAM_INFO
	.align		4
.L_13:
        /*0038*/ 	.byte	0x04, 0x17
        /*003a*/ 	.short	(.L_15 - .L_14)
.L_14:
        /*003c*/ 	.word	0x00000000
        /*0040*/ 	.short	0x0000
        /*0042*/ 	.short	0x0000
        /*0044*/ 	.byte	0x00, 0xf5, 0x21, 0x00


	//----- nvinfo : EIATTR_SPARSE_MMA_MASK
	.align		4
.L_15:
        /*0048*/ 	.byte	0x03, 0x50
        /*004a*/ 	.short	0x0000


	//----- nvinfo : EIATTR_MAXREG_COUNT
	.align		4
        /*004c*/ 	.byte	0x03, 0x1b
        /*004e*/ 	.short	0x00ff


	//----- nvinfo : EIATTR_MERCURY_ISA_VERSION
	.align		4
        /*0050*/ 	.byte	0x03, 0x5f
        /*0052*/ 	.short	0x0101


	//----- nvinfo : EIATTR_VRC_CTA_INIT_COUNT
	.align		4
        /*0054*/ 	.byte	0x02, 0x4a
	.zero		1
	.zero		1


	//----- nvinfo : EIATTR_EXIT_INSTR_OFFSETS
	.align		4
        /*0058*/ 	.byte	0x04, 0x1c
        /*005a*/ 	.short	(.L_17 - .L_16)


	//   ....[0]....
.L_16:
        /*005c*/ 	.word	0x000009f0


	//----- nvinfo : EIATTR_CBANK_PARAM_SIZE
	.align		4
.L_17:
        /*0060*/ 	.byte	0x03, 0x19
        /*0062*/ 	.short	0x001c


	//----- nvinfo : EIATTR_PARAM_CBANK
	.align		4
        /*0064*/ 	.byte	0x04, 0x0a
        /*0066*/ 	.short	(.L_19 - .L_18)
	.align		4
.L_18:
        /*0068*/ 	.word	index@(.nv.constant0._Z6matMulPfS_S_i)
        /*006c*/ 	.short	0x0380
        /*006e*/ 	.short	0x001c


	//----- nvinfo : EIATTR_SW_WAR
	.align		4
.L_19:
        /*0070*/ 	.byte	0x04, 0x36
        /*0072*/ 	.short	(.L_21 - .L_20)
.L_20:
        /*0074*/ 	.word	0x00000008
.L_21:


//--------------------- .nv.callgraph             --------------------------
	.section	.nv.callgraph,"",@"SHT_CUDA_CALLGRAPH"
	.align	4
	.sectionentsize	8
	.align		4
        /*0000*/ 	.word	0x00000000
	.align		4
        /*0004*/ 	.word	0xffffffff
	.align		4
        /*0008*/ 	.word	0x00000000
	.align		4
        /*000c*/ 	.word	0xfffffffe
	.align		4
        /*0010*/ 	.word	0x00000000
	.align		4
        /*0014*/ 	.word	0xfffffffd
	.align		4
        /*0018*/ 	.word	0x00000000
	.align		4
        /*001c*/ 	.word	0xfffffffc


//--------------------- .text._Z6matMulPfS_S_i    --------------------------
	.section	.text._Z6matMulPfS_S_i,"ax",@progbits
	.align	128
        .global         _Z6matMulPfS_S_i
        .type           _Z6matMulPfS_S_i,@function
        .size           _Z6matMulPfS_S_i,(.L_x_5 - _Z6matMulPfS_S_i)
        .other          _Z6matMulPfS_S_i,@"STO_CUDA_ENTRY STV_DEFAULT"
_Z6matMulPfS_S_i:
.text._Z6matMulPfS_S_i:
[----:B------:R-:W-:Y:S08]  /*0000*/  LDC R1, c[0x0][0x37c] ;  /* 0x0000df00ff017b82 */ /* 0x000ff00000000800 */
[----:B------:R-:W0:Y:S01]  /*0010*/  LDC R0, c[0x0][0x398] ;  /* 0x0000e600ff007b82 */ /* 0x000e220000000800 */
[----:B------:R-:W1:Y:S01]  /*0020*/  LDCU.64 UR4, c[0x0][0x358] ;  /* 0x00006b00ff0477ac */ /* 0x000e620008000a00 */
[----:B------:R-:W-:Y:S01]  /*0030*/  HFMA2 R18, -RZ, RZ, 0, 0 ;  /* 0x00000000ff127431 */ /* 0x000fe200000001ff */
[----:B0-----:R-:W-:-:S13]  /*0040*/  ISETP.GE.AND P0, PT, R0, 0x1, PT ;  /* 0x000000010000780c */ /* 0x001fda0003f06270 */
[----:B-1----:R-:W-:Y:S05]  /*0050*/  @!P0 BRA `(.L_x_0) ;  /* 0x00000008004c8947 */ /* 0x002fea0003800000 */
[----:B------:R-:W0:Y:S01]  /*0060*/  S2R R3, SR_TID.Y ;  /* 0x0000000000037919 */ /* 0x000e220000002200 */
[C---:B------:R-:W-:Y:S02]  /*0070*/  ISETP.GE.U32.AND P1, PT, R0.reuse, 0x8, PT ;  /* 0x000000080000780c */ /* 0x040fe40003f26070 */
[----:B------:R-:W-:Y:S01]  /*0080*/  LOP3.LUT R4, R0, 0x7, RZ, 0xc0, !PT ;  /* 0x0000000700047812 */ /* 0x000fe200078ec0ff */
[----:B------:R-:W1:Y:S01]  /*0090*/  S2R R5, SR_TID.X ;  /* 0x0000000000057919 */ /* 0x000e620000002100 */
[----:B------:R-:W-:Y:S02]  /*00a0*/  MOV R6, RZ ;  /* 0x000000ff00067202 */ /* 0x000fe40000000f00 */
[----:B------:R-:W-:Y:S02]  /*00b0*/  ISETP.NE.AND P0, PT, R4, RZ, PT ;  /* 0x000000ff0400720c */ /* 0x000fe40003f05270 */
[----:B------:R-:W-:-:S05]  /*00c0*/  MOV R18, RZ ;  /* 0x000000ff00127202 */ /* 0x000fca0000000f00 */
[----:B------:R-:W-:Y:S06]  /*00d0*/  @!P1 BRA `(.L_x_1) ;  /* 0x0000000400249947 */ /* 0x000fec0003800000 */
[----:B------:R-:W2:Y:S01]  /*00e0*/  LDC.64 R12, c[0x0][0x388] ;  /* 0x0000e200ff0c7b82 */ /* 0x000ea20000000a00 */
[C---:B------:R-:W-:Y:S01]  /*00f0*/  LOP3.LUT R6, R0.reuse, 0x7ffffff8, RZ, 0xc0, !PT ;  /* 0x7ffffff800067812 */ /* 0x040fe200078ec0ff */
[C-C-:B-1----:R-:W-:Y:S01]  /*0100*/  IMAD R8, R0.reuse, 0x3, R5.reuse ;  /* 0x0000000300087824 */ /* 0x142fe200078e0205 */
[-C--:B------:R-:W-:Y:S01]  /*0110*/  IADD3 R24, PT, PT, R5, R0.reuse, RZ ;  /* 0x0000000005187210 */ /* 0x080fe20007ffe0ff */
[C-C-:B------:R-:W-:Y:S01]  /*0120*/  IMAD R11, R0.reuse, 0x5, R5.reuse ;  /* 0x00000005000b7824 */ /* 0x140fe200078e0205 */
[C---:B------:R-:W-:Y:S01]  /*0130*/  SHF.L.U32 R9, R0.reuse, 0x3, RZ ;  /* 0x0000000300097819 */ /* 0x040fe200000006ff */
[C-C-:B------:R-:W-:Y:S01]  /*0140*/  IMAD R22, R0.reuse, 0x6, R5.reuse ;  /* 0x0000000600167824 */ /* 0x140fe200078e0205 */
[CC--:B------:R-:W-:Y:S01]  /*0150*/  LEA R2, R0.reuse, R5.reuse, 0x1 ;  /* 0x0000000500027211 */ /* 0x0c0fe200078e08ff */
[C---:B------:R-:W-:Y:S01]  /*0160*/  IMAD R23, R0.reuse, 0x7, R5 ;  /* 0x0000000700177824 */ /* 0x040fe200078e0205 */
[----:B------:R-:W-:Y:S01]  /*0170*/  LEA R10, R0, R5, 0x2 ;  /* 0x00000005000a7211 */ /* 0x000fe200078e10ff */
[----:B0-----:R-:W-:Y:S01]  /*0180*/  IMAD R25, R3, R0, 0x3 ;  /* 0x0000000303197424 */ /* 0x001fe200078e0200 */
[----:B------:R-:W-:-:S02]  /*0190*/  MOV R18, RZ ;  /* 0x000000ff00127202 */ /* 0x000fc40000000f00 */
[----:B------:R-:W-:Y:S01]  /*01a0*/  IADD3 R7, PT, PT, -R6, RZ, RZ ;  /* 0x000000ff06077210 */ /* 0x000fe20007ffe1ff */
[----:B--2---:R-:W-:-:S07]  /*01b0*/  IMAD.WIDE.U32 R14, R5, 0x4, R12 ;  /* 0x00000004050e7825 */ /* 0x004fce00078e000c */
.L_x_2:
[----:B------:R-:W0:Y:S01]  /*01c0*/  LDC.64 R16, c[0x0][0x380] ;  /* 0x0000e000ff107b82 */ /* 0x000e220000000a00 */
[C---:B------:R-:W-:Y:S01]  /*01d0*/  IADD3 R27, PT, PT, R25.reuse, -0x3, RZ ;  /* 0xfffffffd191b7810 */ /* 0x040fe20007ffe0ff */
[----:B------:R-:W2:Y:S01]  /*01e0*/  LDG.E R19, desc[UR4][R14.64] ;  /* 0x000000040e137981 */ /* 0x000ea2000c1e1900 */
[----:B------:R-:W-:Y:S01]  /*01f0*/  IADD3 R21, PT, PT, R25, -0x2, RZ ;  /* 0xfffffffe19157810 */ /* 0x000fe20007ffe0ff */
[----:B------:R-:W-:-:S06]  /*0200*/  IMAD.WIDE.U32 R28, R24, 0x4, R12 ;  /* 0x00000004181c7825 */ /* 0x000fcc00078e000c */
[----:B------:R-:W3:Y:S01]  /*0210*/  LDG.E R28, desc[UR4][R28.64] ;  /* 0x000000041c1c7981 */ /* 0x000ee2000c1e1900 */
[----:B0-----:R-:W-:-:S04]  /*0220*/  IMAD.WIDE.U32 R26, R27, 0x4, R16 ;  /* 0x000000041b1a7825 */ /* 0x001fc800078e0010 */
[----:B------:R-:W-:Y:S02]  /*0230*/  IMAD.WIDE.U32 R20, R21, 0x4, R16 ;  /* 0x0000000415147825 */ /* 0x000fe400078e0010 */
[----:B------:R-:W2:Y:S04]  /*0240*/  LDG.E R27, desc[UR4][R26.64] ;  /* 0x000000041a1b7981 */ /* 0x000ea8000c1e1900 */
[----:B------:R-:W3:Y:S01]  /*0250*/  LDG.E R21, desc[UR4][R20.64] ;  /* 0x0000000414157981 */ /* 0x000ee2000c1e1900 */
[----:B--2---:R-:W-:Y:S01]  /*0260*/  FFMA R18, R27, R19, R18 ;  /* 0x000000131b127223 */ /* 0x004fe20000000012 */
[----:B------:R-:W-:-:S03]  /*0270*/  IADD3 R27, PT, PT, R25, -0x1, RZ ;  /* 0xffffffff191b7810 */ /* 0x000fc60007ffe0ff */
[----:B---3--:R-:W-:Y:S01]  /*0280*/  FFMA R28, R21, R28, R18 ;  /* 0x0000001c151c7223 */ /* 0x008fe20000000012 */
[----:B------:R-:W-:-:S04]  /*0290*/  IMAD.WIDE.U32 R18, R2, 0x4, R12 ;  /* 0x0000000402127825 */ /* 0x000fc800078e000c */
[----:B------:R-:W-:Y:S02]  /*02a0*/  IMAD.WIDE.U32 R20, R27, 0x4, R16 ;  /* 0x000000041b147825 */ /* 0x000fe400078e0010 */
[----:B------:R-:W2:Y:S04]  /*02b0*/  LDG.E R18, desc[UR4][R18.64] ;  /* 0x0000000412127981 */ /* 0x000ea8000c1e1900 */
[----:B------:R-:W2:Y:S02]  /*02c0*/  LDG.E R27, desc[UR4][R20.64] ;  /* 0x00000004141b7981 */ /* 0x000ea4000c1e1900 */
[----:B--2---:R-:W-:Y:S01]  /*02d0*/  FFMA R28, R27, R18, R28 ;  /* 0x000000121b1c7223 */ /* 0x004fe2000000001c */
[----:B------:R-:W-:-:S04]  /*02e0*/  IMAD.WIDE.U32 R26, R8, 0x4, R12 ;  /* 0x00000004081a7825 */ /* 0x000fc800078e000c */
[C---:B------:R-:W-:Y:S02]  /*02f0*/  IMAD.WIDE.U32 R18, R25.reuse, 0x4, R16 ;  /* 0x0000000419127825 */ /* 0x040fe400078e0010 */
[----:B------:R-:W2:Y:S04]  /*0300*/  LDG.E R26, desc[UR4][R26.64] ;  /* 0x000000041a1a7981 */ /* 0x000ea8000c1e1900 */
[----:B------:R-:W2:Y:S01]  /*0310*/  LDG.E R29, desc[UR4][R18.64] ;  /* 0x00000004121d7981 */ /* 0x000ea2000c1e1900 */
[----:B------:R-:W-:-:S05]  /*0320*/  IADD3 R21, PT, PT, R25, 0x1, RZ ;  /* 0x0000000119157810 */ /* 0x000fca0007ffe0ff */
[----:B------:R-:W-:-:S06]  /*0330*/  IMAD.WIDE.U32 R20, R21, 0x4, R16 ;  /* 0x0000000415147825 */ /* 0x000fcc00078e0010 */
[----:B------:R-:W3:Y:S01]  /*0340*/  LDG.E R21, desc[UR4][R20.64] ;  /* 0x0000000414157981 */ /* 0x000ee2000c1e1900 */
[----:B--2---:R-:W-:Y:S01]  /*0350*/  FFMA R26, R29, R26, R28 ;  /* 0x0000001a1d1a7223 */ /* 0x004fe2000000001c */
[----:B------:R-:W-:-:S06]  /*0360*/  IMAD.WIDE.U32 R28, R10, 0x4, R12 ;  /* 0x000000040a1c7825 */ /* 0x000fcc00078e000c */
[----:B------:R-:W3:Y:S01]  /*0370*/  LDG.E R28, desc[UR4][R28.64] ;  /* 0x000000041c1c7981 */ /* 0x000ee2000c1e1900 */
[----:B------:R-:W-:Y:S01]  /*0380*/  IADD3 R27, PT, PT, R25, 0x2, RZ ;  /* 0x00000002191b7810 */ /* 0x000fe20007ffe0ff */
[----:B------:R-:W-:-:S06]  /*0390*/  IMAD.WIDE.U32 R18, R11, 0x4, R12 ;  /* 0x000000040b127825 */ /* 0x000fcc00078e000c */
[----:B------:R-:W2:Y:S01]  /*03a0*/  LDG.E R18, desc[UR4][R18.64] ;  /* 0x0000000412127981 */ /* 0x000ea2000c1e1900 */
[----:B---3--:R-:W-:Y:S01]  /*03b0*/  FFMA R26, R21, R28, R26 ;  /* 0x0000001c151a7223 */ /* 0x008fe2000000001a */
[----:B------:R-:W-:-:S05]  /*03c0*/  IMAD.WIDE.U32 R20, R27, 0x4, R16 ;  /* 0x000000041b147825 */ /* 0x000fca00078e0010 */
[----:B------:R0:W2:Y:S01]  /*03d0*/  LDG.E R27, desc[UR4][R20.64] ;  /* 0x00000004141b7981 */ /* 0x0000a2000c1e1900 */
[----:B------:R-:W-:-:S05]  /*03e0*/  IADD3 R29, PT, PT, R25, 0x3, RZ ;  /* 0x00000003191d7810 */ /* 0x000fca0007ffe0ff */
[----:B------:R-:W-:Y:S01]  /*03f0*/  IMAD.WIDE.U32 R28, R29, 0x4, R16 ;  /* 0x000000041d1c7825 */ /* 0x000fe200078e0010 */
[----:B0-----:R-:W-:-:S05]  /*0400*/  IADD3 R21, PT, PT, R25, 0x4, RZ ;  /* 0x0000000419157810 */ /* 0x001fca0007ffe0ff */
[----:B------:R-:W3:Y:S01]  /*0410*/  LDG.E R29, desc[UR4][R28.64] ;  /* 0x000000041c1d7981 */ /* 0x000ee2000c1e1900 */
[----:B------:R-:W-:-:S04]  /*0420*/  IMAD.WIDE.U32 R16, R21, 0x4, R16 ;  /* 0x0000000415107825 */ /* 0x000fc800078e0010 */
[----:B------:R-:W-:Y:S02]  /*0430*/  IMAD.WIDE.U32 R20, R23, 0x4, R12 ;  /* 0x0000000417147825 */ /* 0x000fe400078e000c */
[----:B------:R-:W4:Y:S04]  /*0440*/  LDG.E R17, desc[UR4][R16.64] ;  /* 0x0000000410117981 */ /* 0x000f28000c1e1900 */
[----:B------:R-:W4:Y:S01]  /*0450*/  LDG.E R20, desc[UR4][R20.64] ;  /* 0x0000000414147981 */ /* 0x000f22000c1e1900 */
[----:B--2---:R-:W-:Y:S01]  /*0460*/  FFMA R26, R27, R18, R26 ;  /* 0x000000121b1a7223 */ /* 0x004fe2000000001a */
[----:B------:R-:W-:-:S05]  /*0470*/  IMAD.WIDE.U32 R18, R22, 0x4, R12 ;  /* 0x0000000416127825 */ /* 0x000fca00078e000c */
[----:B------:R-:W3:Y:S01]  /*0480*/  LDG.E R27, desc[UR4][R18.64] ;  /* 0x00000004121b7981 */ /* 0x000ee2000c1e1900 */
[----:B------:R-:W-:-:S04]  /*0490*/  IADD3 R7, PT, PT, R7, 0x8, RZ ;  /* 0x0000000807077810 */ /* 0x000fc80007ffe0ff */
[----:B------:R-:W-:Y:S01]  /*04a0*/  ISETP.NE.AND P1, PT, R7, RZ, PT ;  /* 0x000000ff0700720c */ /* 0x000fe20003f25270 */
[C---:B------:R-:W-:Y:S01]  /*04b0*/  IMAD.WIDE.U32 R14, R9.reuse, 0x4, R14 ;  /* 0x00000004090e7825 */ /* 0x040fe200078e000e */
[C---:B------:R-:W-:Y:S02]  /*04c0*/  IADD3 R24, PT, PT, R9.reuse, R24, RZ ;  /* 0x0000001809187210 */ /* 0x040fe40007ffe0ff */
[C---:B------:R-:W-:Y:S02]  /*04d0*/  IADD3 R2, PT, PT, R9.reuse, R2, RZ ;  /* 0x0000000209027210 */ /* 0x040fe40007ffe0ff */
[C---:B------:R-:W-:Y:S02]  /*04e0*/  IADD3 R8, PT, PT, R9.reuse, R8, RZ ;  /* 0x0000000809087210 */ /* 0x040fe40007ffe0ff */
[C---:B------:R-:W-:Y:S02]  /*04f0*/  IADD3 R10, PT, PT, R9.reuse, R10, RZ ;  /* 0x0000000a090a7210 */ /* 0x040fe40007ffe0ff */
[----:B------:R-:W-:-:S02]  /*0500*/  IADD3 R11, PT, PT, R9, R11, RZ ;  /* 0x0000000b090b7210 */ /* 0x000fc40007ffe0ff */
[C---:B------:R-:W-:Y:S02]  /*0510*/  IADD3 R22, PT, PT, R9.reuse, R22, RZ ;  /* 0x0000001609167210 */ /* 0x040fe40007ffe0ff */
[----:B------:R-:W-:Y:S02]  /*0520*/  IADD3 R23, PT, PT, R9, R23, RZ ;  /* 0x0000001709177210 */ /* 0x000fe40007ffe0ff */
[----:B------:R-:W-:Y:S01]  /*0530*/  IADD3 R25, PT, PT, R25, 0x8, RZ ;  /* 0x0000000819197810 */ /* 0x000fe20007ffe0ff */
[----:B---3--:R-:W-:-:S04]  /*0540*/  FFMA R26, R29, R27, R26 ;  /* 0x0000001b1d1a7223 */ /* 0x008fc8000000001a */
[----:B----4-:R-:W-:Y:S01]  /*0550*/  FFMA R18, R17, R20, R26 ;  /* 0x0000001411127223 */ /* 0x010fe2000000001a */
[----:B------:R-:W-:Y:S06]  /*0560*/  @P1 BRA `(.L_x_2) ;  /* 0xfffffffc00141947 */ /* 0x000fec000383ffff */
.L_x_1:
[----:B------:R-:W-:Y:S05]  /*0570*/  @!P0 BRA `(.L_x_0) ;  /* 0x0000000400048947 */ /* 0x000fea0003800000 */
[----:B------:R-:W-:Y:S02]  /*0580*/  ISETP.GE.U32.AND P0, PT, R4, 0x4, PT ;  /* 0x000000040400780c */ /* 0x000fe40003f06070 */
[----:B------:R-:W-:-:S04]  /*0590*/  LOP3.LUT R2, R0, 0x3, RZ, 0xc0, !PT ;  /* 0x0000000300027812 */ /* 0x000fc800078ec0ff */
[----:B------:R-:W-:-:S07]  /*05a0*/  ISETP.NE.AND P1, PT, R2, RZ, PT ;  /* 0x000000ff0200720c */ /* 0x000fce0003f25270 */
[----:B------:R-:W-:Y:S06]  /*05b0*/  @!P0 BRA `(.L_x_3) ;  /* 0x00000000007c8947 */ /* 0x000fec0003800000 */
[----:B------:R-:W2:Y:S01]  /*05c0*/  LDC.64 R8, c[0x0][0x388] ;  /* 0x0000e200ff087b82 */ /* 0x000ea20000000a00 */
[-C--:B0-----:R-:W-:Y:S02]  /*05d0*/  IMAD R13, R3, R0.reuse, R6 ;  /* 0x00000000030d7224 */ /* 0x081fe400078e0206 */
[----:B-1----:R-:W-:-:S03]  /*05e0*/  IMAD R15, R6, R0, R5 ;  /* 0x00000000060f7224 */ /* 0x002fc600078e0205 */
[C---:B------:R-:W-:Y:S02]  /*05f0*/  IADD3 R23, PT, PT, R13.reuse, 0x1, RZ ;  /* 0x000000010d177810 */ /* 0x040fe40007ffe0ff */
[----:B------:R-:W0:Y:S01]  /*0600*/  LDC.64 R10, c[0x0][0x380] ;  /* 0x0000e000ff0a7b82 */ /* 0x000e220000000a00 */
[C---:B------:R-:W-:Y:S02]  /*0610*/  IADD3 R19, PT, PT, R13.reuse, 0x2, RZ ;  /* 0x000000020d137810 */ /* 0x040fe40007ffe0ff */
[----:B------:R-:W-:Y:S01]  /*0620*/  IADD3 R29, PT, PT, R13, 0x3, RZ ;  /* 0x000000030d1d7810 */ /* 0x000fe20007ffe0ff */
[C---:B--2---:R-:W-:Y:S01]  /*0630*/  IMAD.WIDE.U32 R20, R15.reuse, 0x4, R8 ;  /* 0x000000040f147825 */ /* 0x044fe200078e0008 */
[----:B------:R-:W-:-:S04]  /*0640*/  IADD3 R15, PT, PT, R15, R0, RZ ;  /* 0x000000000f0f7210 */ /* 0x000fc80007ffe0ff */
[-C--:B------:R-:W-:Y:S01]  /*0650*/  IADD3 R27, PT, PT, R15, R0.reuse, RZ ;  /* 0x000000000f1b7210 */ /* 0x080fe20007ffe0ff */
[--C-:B0-----:R-:W-:Y:S01]  /*0660*/  IMAD.WIDE.U32 R24, R13, 0x4, R10.reuse ;  /* 0x000000040d187825 */ /* 0x101fe200078e000a */
[----:B------:R-:W2:Y:S03]  /*0670*/  LDG.E R20, desc[UR4][R20.64] ;  /* 0x0000000414147981 */ /* 0x000ea6000c1e1900 */
[----:B------:R-:W-:Y:S01]  /*0680*/  IMAD.WIDE.U32 R22, R23, 0x4, R10 ;  /* 0x0000000417167825 */ /* 0x000fe200078e000a */
[----:B------:R-:W2:Y:S03]  /*0690*/  LDG.E R7, desc[UR4][R24.64] ;  /* 0x0000000418077981 */ /* 0x000ea6000c1e1900 */
[----:B------:R-:W-:Y:S02]  /*06a0*/  IMAD.WIDE.U32 R16, R15, 0x4, R8 ;  /* 0x000000040f107825 */ /* 0x000fe400078e0008 */
[----:B------:R-:W3:Y:S02]  /*06b0*/  LDG.E R22, desc[UR4][R22.64] ;  /* 0x0000000416167981 */ /* 0x000ee4000c1e1900 */
[----:B------:R-:W-:Y:S01]  /*06c0*/  IMAD.WIDE.U32 R14, R19, 0x4, R10 ;  /* 0x00000004130e7825 */ /* 0x000fe200078e000a */
[C---:B------:R-:W-:Y:S01]  /*06d0*/  IADD3 R19, PT, PT, R27.reuse, R0, RZ ;  /* 0x000000001b137210 */ /* 0x040fe20007ffe0ff */
[----:B------:R-:W3:Y:S02]  /*06e0*/  LDG.E R16, desc[UR4][R16.64] ;  /* 0x0000000410107981 */ /* 0x000ee4000c1e1900 */
[----:B------:R-:W-:-:S02]  /*06f0*/  IMAD.WIDE.U32 R12, R27, 0x4, R8 ;  /* 0x000000041b0c7825 */ /* 0x000fc400078e0008 */
[----:B------:R-:W4:Y:S02]  /*0700*/  LDG.E R14, desc[UR4][R14.64] ;  /* 0x000000040e0e7981 */ /* 0x000f24000c1e1900 */
[----:B------:R-:W-:Y:S02]  /*0710*/  IMAD.WIDE.U32 R10, R29, 0x4, R10 ;  /* 0x000000041d0a7825 */ /* 0x000fe400078e000a */
[----:B------:R-:W4:Y:S02]  /*0720*/  LDG.E R12, desc[UR4][R12.64] ;  /* 0x000000040c0c7981 */ /* 0x000f24000c1e1900 */
[----:B------:R-:W-:Y:S02]  /*0730*/  IMAD.WIDE.U32 R8, R19, 0x4, R8 ;  /* 0x0000000413087825 */ /* 0x000fe400078e0008 */
[----:B------:R-:W5:Y:S04]  /*0740*/  LDG.E R10, desc[UR4][R10.64] ;  /* 0x000000040a0a7981 */ /* 0x000f68000c1e1900 */
[----:B------:R-:W5:Y:S01]  /*0750*/  LDG.E R8, desc[UR4][R8.64] ;  /* 0x0000000408087981 */ /* 0x000f62000c1e1900 */
[----:B------:R-:W-:Y:S01]  /*0760*/  IADD3 R6, PT, PT, R6, 0x4, RZ ;  /* 0x0000000406067810 */ /* 0x000fe20007ffe0ff */
[----:B--2---:R-:W-:-:S04]  /*0770*/  FFMA R7, R7, R20, R18 ;  /* 0x0000001407077223 */ /* 0x004fc80000000012 */
[----:B---3--:R-:W-:-:S04]  /*0780*/  FFMA R7, R22, R16, R7 ;  /* 0x0000001016077223 */ /* 0x008fc80000000007 */
[----:B----4-:R-:W-:-:S04]  /*0790*/  FFMA R7, R14, R12, R7 ;  /* 0x0000000c0e077223 */ /* 0x010fc80000000007 */
[----:B-----5:R-:W-:-:S07]  /*07a0*/  FFMA R18, R10, R8, R7 ;  /* 0x000000080a127223 */ /* 0x020fce0000000007 */
.L_x_3:
[----:B------:R-:W-:Y:S05]  /*07b0*/  @!P1 BRA `(.L_x_0) ;  /* 0x0000000000749947 */ /* 0x000fea0003800000 */
[----:B------:R-:W2:Y:S01]  /*07c0*/  LDC.64 R16, c[0x0][0x380] ;  /* 0x0000e000ff107b82 */ /* 0x000ea20000000a00 */
[----:B------:R-:W-:Y:S02]  /*07d0*/  ISETP.NE.AND P0, PT, R2, 0x1, PT ;  /* 0x000000010200780c */ /* 0x000fe40003f05270 */
[----:B------:R-:W-:-:S04]  /*07e0*/  LOP3.LUT R2, R0, 0x1, RZ, 0xc0, !PT ;  /* 0x0000000100027812 */ /* 0x000fc800078ec0ff */
[----:B------:R-:W-:Y:S01]  /*07f0*/  ISETP.NE.U32.AND P1, PT, R2, 0x1, PT ;  /* 0x000000010200780c */ /* 0x000fe20003f25070 */
[----:B------:R-:W3:Y:S06]  /*0800*/  LDC.64 R12, c[0x0][0x388] ;  /* 0x0000e200ff0c7b82 */ /* 0x000eec0000000a00 */
[-C--:B0-----:R-:W-:Y:S02]  /*0810*/  @P0 IMAD R21, R3, R0.reuse, R6 ;  /* 0x0000000003150224 */ /* 0x081fe400078e0206 */
[----:B------:R-:W0:Y:S01]  /*0820*/  LDC.64 R10, c[0x0][0x380] ;  /* 0x0000e000ff0a7b82 */ /* 0x000e220000000a00 */
[C---:B-1----:R-:W-:Y:S01]  /*0830*/  @P0 IMAD R15, R6.reuse, R0, R5 ;  /* 0x00000000060f0224 */ /* 0x042fe200078e0205 */
[----:B------:R-:W-:-:S02]  /*0840*/  @P0 IADD3 R6, PT, PT, R6, 0x2, RZ ;  /* 0x0000000206060810 */ /* 0x000fc40007ffe0ff */
[----:B------:R-:W-:-:S03]  /*0850*/  @P0 IADD3 R7, PT, PT, R21, 0x1, RZ ;  /* 0x0000000115070810 */ /* 0x000fc60007ffe0ff */
[----:B------:R-:W-:Y:S01]  /*0860*/  @!P1 IMAD R3, R3, R0, R6 ;  /* 0x0000000003039224 */ /* 0x000fe200078e0206 */
[----:B------:R-:W1:Y:S01]  /*0870*/  LDC.64 R8, c[0x0][0x388] ;  /* 0x0000e200ff087b82 */ /* 0x000e620000000a00 */
[----:B--2---:R-:W-:-:S04]  /*0880*/  @P0 IMAD.WIDE.U32 R20, R21, 0x4, R16 ;  /* 0x0000000415140825 */ /* 0x004fc800078e0010 */
[----:B------:R-:W-:Y:S01]  /*0890*/  @P0 IMAD.WIDE.U32 R16, R7, 0x4, R16 ;  /* 0x0000000407100825 */ /* 0x000fe200078e0010 */
[CC--:B------:R-:W-:Y:S01]  /*08a0*/  @P0 IADD3 R7, PT, PT, R15.reuse, R0.reuse, RZ ;  /* 0x000000000f070210 */ /* 0x0c0fe20007ffe0ff */
[----:B------:R-:W2:Y:S02]  /*08b0*/  @P0 LDG.E R21, desc[UR4][R20.64] ;  /* 0x0000000414150981 */ /* 0x000ea4000c1e1900 */
[----:B---3--:R-:W-:Y:S02]  /*08c0*/  @P0 IMAD.WIDE.U32 R14, R15, 0x4, R12 ;  /* 0x000000040f0e0825 */ /* 0x008fe400078e000c */
[----:B------:R-:W3:Y:S02]  /*08d0*/  @P0 LDG.E R17, desc[UR4][R16.64] ;  /* 0x0000000410110981 */ /* 0x000ee4000c1e1900 */
[----:B------:R-:W-:Y:S02]  /*08e0*/  @!P1 IMAD R5, R6, R0, R5 ;  /* 0x0000000006059224 */ /* 0x000fe400078e0205 */
[----:B------:R-:W-:Y:S01]  /*08f0*/  @P0 IMAD.WIDE.U32 R12, R7, 0x4, R12 ;  /* 0x00000004070c0825 */ /* 0x000fe200078e000c */
[----:B------:R-:W2:Y:S03]  /*0900*/  @P0 LDG.E R14, desc[UR4][R14.64] ;  /* 0x000000040e0e0981 */ /* 0x000ea6000c1e1900 */
[----:B0-----:R-:W-:-:S02]  /*0910*/  @!P1 IMAD.WIDE.U32 R10, R3, 0x4, R10 ;  /* 0x00000004030a9825 */ /* 0x001fc400078e000a */
[----:B------:R-:W3:Y:S02]  /*0920*/  @P0 LDG.E R12, desc[UR4][R12.64] ;  /* 0x000000040c0c0981 */ /* 0x000ee4000c1e1900 */
[----:B-1----:R-:W-:Y:S02]  /*0930*/  @!P1 IMAD.WIDE.U32 R8, R5, 0x4, R8 ;  /* 0x0000000405089825 */ /* 0x002fe400078e0008 */
[----:B------:R-:W4:Y:S04]  /*0940*/  @!P1 LDG.E R11, desc[UR4][R10.64] ;  /* 0x000000040a0b9981 */ /* 0x000f28000c1e1900 */
[----:B------:R-:W4:Y:S01]  /*0950*/  @!P1 LDG.E R8, desc[UR4][R8.64] ;  /* 0x0000000408089981 */ /* 0x000f22000c1e1900 */
[----:B--2---:R-:W-:-:S04]  /*0960*/  @P0 FFMA R2, R21, R14, R18 ;  /* 0x0000000e15020223 */ /* 0x004fc80000000012 */
[----:B---3--:R-:W-:-:S04]  /*0970*/  @P0 FFMA R18, R17, R12, R2 ;  /* 0x0000000c11120223 */ /* 0x008fc80000000002 */
[----:B----4-:R-:W-:-:S07]  /*0980*/  @!P1 FFMA R18, R11, R8, R18 ;  /* 0x000000080b129223 */ /* 0x010fce0000000012 */
.L_x_0:
[----:B-1----:R-:W1:Y:S01]  /*0990*/  S2R R5, SR_TID.Y ;  /* 0x0000000000057919 */ /* 0x002e620000002200 */
[----:B0-----:R-:W0:Y:S01]  /*09a0*/  LDC.64 R2, c[0x0][0x390] ;  /* 0x0000e400ff027b82 */ /* 0x001e220000000a00 */
[----:B------:R-:W1:Y:S02]  /*09b0*/  S2R R4, SR_TID.X ;  /* 0x0000000000047919 */ /* 0x000e640000002100 */
[----:B-1----:R-:W-:-:S04]  /*09c0*/  IMAD R5, R5, R0, R4 ;  /* 0x0000000005057224 */ /* 0x002fc800078e0204 */
[----:B0-----:R-:W-:-:S05]  /*09d0*/  IMAD.WIDE.U32 R2, R5, 0x4, R2 ;  /* 0x0000000405027825 */ /* 0x001fca00078e0002 */
[----:B------:R-:W-:Y:S01]  /*09e0*/  STG.E desc[UR4][R2.64], R18 ;  /* 0x0000001202007986 */ /* 0x000fe2000c101904 */
[----:B------:R-:W-:Y:S05]  /*09f0*/  EXIT ;  /* 0x000000000000794d */ /* 0x000fea0003800000 */
.L_x_4:
[----:B------:R-:W-:-:S00]  /*0a00*/  BRA `(.L_x_4) ;  /* 0xfffffffc00fc7947 */ /* 0x000fc0000383ffff */
[----:B------:R-:W-:-:S00]  /*0a10*/  NOP ;  /* 0x0000000000007918 */ /* 0x000fc00000000000 */
        /* <DEDUP_REMOVED lines=14> */
.L_x_5:


//--------------------- .nv.shared.reserved.0     --------------------------
	.section	.nv.shared.reserved.0,"aw",@nobits
	.weak		__nv_reservedSMEM_offset_0_alias
	.size		__nv_reservedSMEM_offset_0_alias, 0, 64
	.other		__nv_reservedSMEM_offset_0_alias,@"STO_CUDA_RESERVED_SHARED STV_DEFAULT"
__nv_reservedSMEM_offset_0_alias:
	.zero		0
	.zero		64


//--------------------- .nv.constant0._Z6matMulPfS_S_i --------------------------
	.section	.nv.constant0._Z6matMulPfS_S_i,"a",@progbits
	.sectionflags	@""
	.align	4
.nv.constant0._Z6matMulPfS_S_i:
	.zero		924


//--------------------- SYMBOLS --------------------------

	.type		.nv.reservedSmem.offset0,@object
	.size		.nv.reservedSmem.offset0,0x4
